.version 8.7
.target sm_80
.address_size 64


.visible .entry layernorm_fwd_kernel(
  .param .u64 out_param,
  .param .u64 inp_param,
  .param .u64 weight_param,
  .param .u64 bias_param,
  .param .s32 N_param,
  .param .s32 C_param
)
{
    .shared .align 4 .b8 %shared_sum_arr[128];   
    .shared .align 4 .b8 %shared_sum2_arr[128];  
    // Register Declarations
    .reg .pred %cond;
    .reg .f32 %thread_sum, %thread_sum2, %warp_sum, %warp_sum2,
            %block_sumf32, %block_sum2f32, %xi, %n, %m, %m2, %var, %s, %weight_val, 
            %bias_val, %shuffled_bits_f32, %Cf32;
    .reg .b32 %i, %idx, %warp_id, %lane_id, %offset, %N, %num_warps, %C4,
            %shuffled_bits, %C, %ntidx, %tidx, %block_sum, %block_sum2, %shared_sum,
            %shared_sum2, %shared_sum_ptr, %shared_sum2_ptr;
    .reg .b64 %out_ptr, %inp_ptr, %weight_ptr, %bias_ptr, %xi_ptr, 
            %out_ptr_i, %weight_ptr_i, %bias_ptr_i, %x_ptr;


    // Load params
    ld.param.u64 %out_ptr, [out_param];
    ld.param.u64 %inp_ptr, [inp_param];
    ld.param.u64 %weight_ptr, [weight_param];
    ld.param.u64 %bias_ptr, [bias_param];
    ld.param.s32 %N, [N_param];
    ld.param.s32 %C, [C_param];
    cvta.to.global.u64 %out_ptr, %out_ptr;
    cvta.to.global.u64 %inp_ptr, %inp_ptr;
    cvta.to.global.u64 %weight_ptr, %weight_ptr;
    cvta.to.global.u64 %bias_ptr, %bias_ptr;

    mov.s32 %shared_sum, %shared_sum_arr;
    mov.s32 %shared_sum2, %shared_sum2_arr;
    mov.s32 %ntidx, %ntid.x;
    mov.s32 %tidx, %tid.x;
    shr.b32 %num_warps, %ntidx, 5;
    shr.b32 %warp_id, %tidx, 5;
    rem.s32 %lane_id, %tidx, 32;
    mov.s32 %idx, %ctaid.x;
    shl.b32 %C4, %C, 2;
    mad.wide.s32 %x_ptr, %idx, %C4, %inp_ptr;


    // Guard
    setp.ge.s32 %cond, %idx, %N;
    @%cond ret;

    // Thread-local summation
    mov.f32 %thread_sum, 0f00000000;
    mov.f32 %thread_sum2, 0f00000000;

    mov.s32 %i, %tid.x;
    bra $thread_local_cond;
    $thread_local_loop:
        mad.wide.s32 %xi_ptr, %i, 4, %x_ptr;
        ld.global.f32 %xi, [%xi_ptr];
        add.f32 %thread_sum, %thread_sum, %xi;
        fma.rn.f32 %thread_sum2, %xi, %xi, %thread_sum2;
        add.s32 %i, %i, %ntidx;
    $thread_local_cond:
        setp.lt.s32 %cond, %i, %C;
        @%cond bra $thread_local_loop;

    // Warp-level reduction
    mov.s32 %offset, 16;
    bra $warp_reduce_cond;
    $warp_reduce_loop:
       shfl.sync.down.b32 %shuffled_bits_f32, %thread_sum, %offset, 0x1f, 0xffffffff;
       add.f32 %thread_sum, %thread_sum, %shuffled_bits_f32;
       shfl.sync.down.b32 %shuffled_bits_f32, %thread_sum2, %offset, 0x1f, 0xffffffff;
       add.f32 %thread_sum2, %thread_sum2, %shuffled_bits_f32;
       shr.s32 %offset, %offset, 1;
    $warp_reduce_cond:
        setp.gt.s32 %cond, %offset, 0;
        @%cond bra $warp_reduce_loop;

    // lane 0 - write partial sum to shared memory
    setp.eq.s32 %cond, %lane_id, 0;
    @!%cond bra $after_shared_write;
    mad.lo.s32 %shared_sum_ptr, %warp_id, 4, %shared_sum;
    mad.lo.s32 %shared_sum2_ptr, %warp_id, 4, %shared_sum2;
    st.shared.f32 [%shared_sum_ptr], %thread_sum;
    st.shared.f32 [%shared_sum2_ptr], %thread_sum2;

    $after_shared_write:
    bar.sync 0;

    // Each warp reads its partial sum
    mov.f32 %warp_sum, 0f00000000;
    mov.f32 %warp_sum2, 0f00000000;
    setp.lt.s32 %cond, %lane_id, %num_warps;
    @!%cond bra $after_warp_read; 
    mad.lo.s32 %shared_sum_ptr, %lane_id, 4, %shared_sum;
    mad.lo.s32 %shared_sum2_ptr, %lane_id, 4, %shared_sum2;
    ld.shared.f32 %warp_sum, [%shared_sum_ptr];
    ld.shared.f32 %warp_sum2, [%shared_sum2_ptr];

    $after_warp_read:
    // 2nd warp-level reduction
    mov.s32 %offset, 16;
    bra $warp_reduce_cond2;
    $warp_reduce_loop2:
       shfl.sync.down.b32 %shuffled_bits_f32, %warp_sum, %offset, 0x1f, 0xffffffff;
       add.f32 %warp_sum, %warp_sum, %shuffled_bits_f32;
       shfl.sync.down.b32 %shuffled_bits_f32, %warp_sum2, %offset, 0x1f, 0xffffffff;
       add.f32 %warp_sum2, %warp_sum2, %shuffled_bits_f32;
       shr.s32 %offset, %offset, 1;
    $warp_reduce_cond2:
        setp.gt.s32 %cond, %offset, 0;
        @%cond bra $warp_reduce_loop2;

    // Broadcast the final sum to all threads
    shfl.sync.idx.b32 %block_sumf32, %warp_sum, 0, 0x1f, 0xffffffff;
    shfl.sync.idx.b32 %block_sum2f32, %warp_sum2, 0, 0x1f, 0xffffffff;

    cvt.rn.f32.s32 %Cf32, %C;
    div.rn.f32 %m, %block_sumf32, %Cf32;
    div.rn.f32 %block_sum2f32, %block_sum2f32, %Cf32;
    mul.f32 %m2, %m, %m;
    sub.f32 %var, %block_sum2f32, %m2;
    add.f32 %var, %var, 0f3727C5AC;
    rsqrt.approx.f32 %s, %var;

    // Normalize 
    mad.wide.s32 %out_ptr, %idx, %C4, %out_ptr;
    mov.s32 %i, %tid.x;
    bra $normalize_cond;
    $normalize_loop:
        mad.wide.s32 %xi_ptr, %i, 4, %x_ptr;
        ld.global.cs.f32 %xi, [%xi_ptr];
        sub.f32 %n, %xi, %m;
        mul.f32 %n, %n, %s;
        mad.wide.s32 %weight_ptr_i, %i, 4, %weight_ptr;
        ld.global.nc.f32 %weight_val, [%weight_ptr_i];
        mad.wide.s32 %bias_ptr_i, %i, 4, %bias_ptr;
        ld.global.nc.f32 %bias_val, [%bias_ptr_i];
        fma.rn.f32 %n, %n, %weight_val, %bias_val;
        mad.wide.s32 %out_ptr_i, %i, 4, %out_ptr;
        st.global.cs.f32 [%out_ptr_i], %n;
        add.s32 %i, %i, %ntidx;
    $normalize_cond:
        setp.lt.s32 %cond, %i, %C;
        @%cond bra $normalize_loop;
    ret;
}


// ===== COMPILED SASS (sm_100) =====

	.target	sm_100

	.elftype	@"ET_EXEC"


//--------------------- .note.nv.tkinfo           --------------------------
	.section	.note.nv.tkinfo,"",@"SHT_NOTE"
	.sectionflags	@"SHF_NOTE_NV_TKINFO"
	.tkinfo
        /*0018*/ 	.word	0x00000002
        /*0030*/ 	.string	""
        /*0030*/ 	.string	"ptxas"
        /*0030*/ 	.string	"Cuda compilation tools, release 13.0, V13.0.88"
        /*0030*/ 	.string	"Build cuda_13.0.r13.0/compiler.36424714_0"
        /*0030*/ 	.string	"-arch sm_100 "



//--------------------- .note.nv.cuinfo           --------------------------
	.section	.note.nv.cuinfo,"",@"SHT_NOTE"
	.sectionflags	@"SHF_NOTE_NV_CUINFO"
        /*0018*/ 	.short	0x0002
        /*001a*/ 	.short	0x0050
        /*001c*/ 	.short	0x0082
	.zero		2


//--------------------- .nv.info                  --------------------------
	.section	.nv.info,"",@"SHT_CUDA_INFO"
	.align	4


	//----- nvinfo : EIATTR_REGCOUNT
	.align		4
        /*0000*/ 	.byte	0x04, 0x2f
        /*0002*/ 	.short	(.L_1 - .L_0)
	.align		4
.L_0:
        /*0004*/ 	.word	index@(layernorm_fwd_kernel)
        /*0008*/ 	.word	0x00000014


	//----- nvinfo : EIATTR_FRAME_SIZE
	.align		4
.L_1:
        /*000c*/ 	.byte	0x04, 0x11
        /*000e*/ 	.short	(.L_3 - .L_2)
	.align		4
.L_2:
        /*0010*/ 	.word	index@($__internal_0_$__cuda_sm3x_div_rn_noftz_f32_slowpath)
        /*0014*/ 	.word	0x00000000


	//----- nvinfo : EIATTR_FRAME_SIZE
	.align		4
.L_3:
        /*0018*/ 	.byte	0x04, 0x11
        /*001a*/ 	.short	(.L_5 - .L_4)
	.align		4
.L_4:
        /*001c*/ 	.word	index@(layernorm_fwd_kernel)
        /*0020*/ 	.word	0x00000000


	//----- nvinfo : EIATTR_MIN_STACK_SIZE
	.align		4
.L_5:
        /*0024*/ 	.byte	0x04, 0x12
        /*0026*/ 	.short	(.L_7 - .L_6)
	.align		4
.L_6:
        /*0028*/ 	.word	index@(layernorm_fwd_kernel)
        /*002c*/ 	.word	0x00000000
.L_7:


//--------------------- .nv.compat                --------------------------
	.section	.nv.compat,"",@"SHT_CUDA_COMPAT_INFO"
	.align	4
        /*0000*/ 	.byte	0x02, 0x09, 0x00, 0x00, 0x02, 0x02, 0x01, 0x00, 0x02, 0x05, 0x05, 0x00, 0x03, 0x07, 0x01, 0x01
        /*0010*/ 	.byte	0x02, 0x03, 0x00, 0x00, 0x02, 0x06, 0x01, 0x00, 0x04, 0x0b, 0x08, 0x00, 0x01, 0x00, 0x00, 0x00
        /*0020*/ 	.byte	0x00, 0x00, 0x00, 0x00


//--------------------- .nv.info.layernorm_fwd_kernel --------------------------
	.section	.nv.info.layernorm_fwd_kernel,"",@"SHT_CUDA_INFO"
	.sectionflags	@""
	.align	4


	//----- nvinfo : EIATTR_CUDA_API_VERSION
	.align		4
        /*0000*/ 	.byte	0x04, 0x37
        /*0002*/ 	.short	(.L_9 - .L_8)
.L_8:
        /*0004*/ 	.word	0x00000082


	//----- nvinfo : EIATTR_KPARAM_INFO
	.align		4
.L_9:
        /*0008*/ 	.byte	0x04, 0x17
        /*000a*/ 	.short	(.L_11 - .L_10)
.L_10:
        /*000c*/ 	.word	0x00000000
        /*0010*/ 	.short	0x0005
        /*0012*/ 	.short	0x0024
        /*0014*/ 	.byte	0x00, 0xf0, 0x11, 0x00


	//----- nvinfo : EIATTR_KPARAM_INFO
	.align		4
.L_11:
        /*0018*/ 	.byte	0x04, 0x17
        /*001a*/ 	.short	(.L_13 - .L_12)
.L_12:
        /*001c*/ 	.word	0x00000000
        /*0020*/ 	.short	0x0004
        /*0022*/ 	.short	0x0020
        /*0024*/ 	.byte	0x00, 0xf0, 0x11, 0x00


	//----- nvinfo : EIATTR_KPARAM_INFO
	.align		4
.L_13:
        /*0028*/ 	.byte	0x04, 0x17
        /*002a*/ 	.short	(.L_15 - .L_14)
.L_14:
        /*002c*/ 	.word	0x00000000
        /*0030*/ 	.short	0x0003
        /*0032*/ 	.short	0x0018
        /*0034*/ 	.byte	0x00, 0xf0, 0x21, 0x00


	//----- nvinfo : EIATTR_KPARAM_INFO
	.align		4
.L_15:
        /*0038*/ 	.byte	0x04, 0x17
        /*003a*/ 	.short	(.L_17 - .L_16)
.L_16:
        /*003c*/ 	.word	0x00000000
        /*0040*/ 	.short	0x0002
        /*0042*/ 	.short	0x0010
        /*0044*/ 	.byte	0x00, 0xf0, 0x21, 0x00


	//----- nvinfo : EIATTR_KPARAM_INFO
	.align		4
.L_17:
        /*0048*/ 	.byte	0x04, 0x17
        /*004a*/ 	.short	(.L_19 - .L_18)
.L_18:
        /*004c*/ 	.word	0x00000000
        /*0050*/ 	.short	0x0001
        /*0052*/ 	.short	0x0008
        /*0054*/ 	.byte	0x00, 0xf0, 0x21, 0x00


	//----- nvinfo : EIATTR_KPARAM_INFO
	.align		4
.L_19:
        /*0058*/ 	.byte	0x04, 0x17
        /*005a*/ 	.short	(.L_21 - .L_20)
.L_20:
        /*005c*/ 	.word	0x00000000
        /*0060*/ 	.short	0x0000
        /*0062*/ 	.short	0x0000
        /*0064*/ 	.byte	0x00, 0xf0, 0x21, 0x00


	//----- nvinfo : EIATTR_SPARSE_MMA_MASK
	.align		4
.L_21:
        /*0068*/ 	.byte	0x03, 0x50
        /*006a*/ 	.short	0x0000


	//----- nvinfo : EIATTR_MAXREG_COUNT
	.align		4
        /*006c*/ 	.byte	0x03, 0x1b
        /*006e*/ 	.short	0x00ff


	//----- nvinfo : EIATTR_NUM_BARRIERS
	.align		4
        /*0070*/ 	.byte	0x02, 0x4c
        /*0072*/ 	.byte	0x01
	.zero		1


	//----- nvinfo : EIATTR_MERCURY_ISA_VERSION
	.align		4
        /*0074*/ 	.byte	0x03, 0x5f
        /*0076*/ 	.short	0x0101


	//----- nvinfo : EIATTR_COOP_GROUP_MASK_REGIDS
	.align		4
        /*0078*/ 	.byte	0x04, 0x29
        /*007a*/ 	.short	(.L_23 - .L_22)


	//   ....[0]....
.L_22:
        /*007c*/ 	.word	0xffffffff


	//   ....[1]....
        /*0080*/ 	.word	0xffffffff


	//   ....[2]....
        /*0084*/ 	.word	0xffffffff


	//   ....[3]....
        /*0088*/ 	.word	0xffffffff


	//   ....[4]....
        /*008c*/ 	.word	0xffffffff


	//   ....[5]....
        /*0090*/ 	.word	0xffffffff


	//----- nvinfo : EIATTR_COOP_GROUP_INSTR_OFFSETS
	.align		4
.L_23:
        /*0094*/ 	.byte	0x04, 0x28
        /*0096*/ 	.short	(.L_25 - .L_24)


	//   ....[0]....
.L_24:
        /*0098*/ 	.word	0x000002f0


	//   ....[1]....
        /*009c*/ 	.word	0x00000300


	//   ....[2]....
        /*00a0*/ 	.word	0x000004a0


	//   ....[3]....
        /*00a4*/ 	.word	0x000004b0


	//   ....[4]....
        /*00a8*/ 	.word	0x00000510


	//   ....[5]....
        /*00ac*/ 	.word	0x00000530


	//----- nvinfo : EIATTR_VRC_CTA_INIT_COUNT
	.align		4
.L_25:
        /*00b0*/ 	.byte	0x02, 0x4a
	.zero		1
	.zero		1


	//----- nvinfo : EIATTR_EXIT_INSTR_OFFSETS
	.align		4
        /*00b4*/ 	.byte	0x04, 0x1c
        /*00b6*/ 	.short	(.L_27 - .L_26)


	//   ....[0]....
.L_26:
        /*00b8*/ 	.word	0x00000180


	//   ....[1]....
        /*00bc*/ 	.word	0x00000760


	//   ....[2]....
        /*00c0*/ 	.word	0x000008d0


	//----- nvinfo : EIATTR_CRS_STACK_SIZE
	.align		4
.L_27:
        /*00c4*/ 	.byte	0x04, 0x1e
        /*00c6*/ 	.short	(.L_29 - .L_28)
.L_28:
        /*00c8*/ 	.word	0x00000000


	//----- nvinfo : EIATTR_CBANK_PARAM_SIZE
	.align		4
.L_29:
        /*00cc*/ 	.byte	0x03, 0x19
        /*00ce*/ 	.short	0x0028


	//----- nvinfo : EIATTR_PARAM_CBANK
	.align		4
        /*00d0*/ 	.byte	0x04, 0x0a
        /*00d2*/ 	.short	(.L_31 - .L_30)
	.align		4
.L_30:
        /*00d4*/ 	.word	index@(.nv.constant0.layernorm_fwd_kernel)
        /*00d8*/ 	.short	0x0380
        /*00da*/ 	.short	0x0028


	//----- nvinfo : EIATTR_SW_WAR
	.align		4
.L_31:
        /*00dc*/ 	.byte	0x04, 0x36
        /*00de*/ 	.short	(.L_33 - .L_32)
.L_32:
        /*00e0*/ 	.word	0x00000008
.L_33:


//--------------------- .nv.callgraph             --------------------------
	.section	.nv.callgraph,"",@"SHT_CUDA_CALLGRAPH"
	.align	4
	.sectionentsize	8
	.align		4
        /*0000*/ 	.word	0x00000000
	.align		4
        /*0004*/ 	.word	0xffffffff
	.align		4
        /*0008*/ 	.word	0x00000000
	.align		4
        /*000c*/ 	.word	0xfffffffe
	.align		4
        /*0010*/ 	.word	0x00000000
	.align		4
        /*0014*/ 	.word	0xfffffffd
	.align		4
        /*0018*/ 	.word	0x00000000
	.align		4
        /*001c*/ 	.word	0xfffffffc


//--------------------- .text.layernorm_fwd_kernel --------------------------
	.section	.text.layernorm_fwd_kernel,"ax",@progbits
	.align	128
        .global         layernorm_fwd_kernel
        .type           layernorm_fwd_kernel,@function
        .size           layernorm_fwd_kernel,(.L_x_17 - layernorm_fwd_kernel)
        .other          layernorm_fwd_kernel,@"STO_CUDA_ENTRY STV_DEFAULT"
layernorm_fwd_kernel:
.text.layernorm_fwd_kernel:
[----:B------:R-:W-:Y:S01]  /*0000*/  LDC R1, c[0x0][0x37c] ;  /* 0x0000df00ff017b82 */ /* 0x000fe20000000800 */
[----:B------:R-:W0:Y:S01]  /*0010*/  I2F.U32.RP R0, 0x20 ;  /* 0x0000002000007906 */ /* 0x000e220000209000 */
[----:B------:R-:W1:Y:S06]  /*0020*/  S2R R12, SR_TID.X ;  /* 0x00000000000c7919 */ /* 0x000e6c0000002100 */
[----:B------:R-:W2:Y:S01]  /*0030*/  LDC.64 R2, c[0x0][0x3a0] ;  /* 0x0000e800ff027b82 */ /* 0x000ea20000000a00 */
[----:B------:R-:W3:Y:S01]  /*0040*/  LDCU.64 UR4, c[0x0][0x388] ;  /* 0x00007100ff0477ac */ /* 0x000ee20008000a00 */
[----:B------:R-:W4:Y:S06]  /*0050*/  LDCU UR7, c[0x0][0x360] ;  /* 0x00006c00ff0777ac */ /* 0x000f2c0008000800 */
[----:B------:R-:W2:Y:S01]  /*0060*/  S2UR UR8, SR_CTAID.X ;  /* 0x00000000000879c3 */ /* 0x000ea20000002500 */
[----:B0-----:R-:W0:Y:S02]  /*0070*/  MUFU.RCP R0, R0 ;  /* 0x0000000000007308 */ /* 0x001e240000001000 */
[----:B0-----:R-:W-:Y:S01]  /*0080*/  VIADD R4, R0, 0xffffffe ;  /* 0x0ffffffe00047836 */ /* 0x001fe20000000000 */
[----:B-1----:R-:W-:-:S02]  /*0090*/  IABS R6, R12 ;  /* 0x0000000c00067213 */ /* 0x002fc40000000000 */
[----:B--2---:R-:W-:-:S03]  /*00a0*/  ISETP.LE.AND P1, PT, R2, UR8, PT ;  /* 0x0000000802007c0c */ /* 0x004fc6000bf23270 */
[----:B------:R0:W1:Y:S02]  /*00b0*/  F2I.FTZ.U32.TRUNC.NTZ R5, R4 ;  /* 0x0000000400057305 */ /* 0x000064000021f000 */
[----:B0-----:R-:W-:Y:S02]  /*00c0*/  IMAD.MOV.U32 R4, RZ, RZ, RZ ;  /* 0x000000ffff047224 */ /* 0x001fe400078e00ff */
[----:B-1----:R-:W-:-:S04]  /*00d0*/  IMAD.U32 R7, R5, -0x20, RZ ;  /* 0xffffffe005077824 */ /* 0x002fc800078e00ff */
[----:B------:R-:W-:-:S06]  /*00e0*/  IMAD.HI.U32 R5, R5, R7, R4 ;  /* 0x0000000705057227 */ /* 0x000fcc00078e0004 */
[----:B------:R-:W-:-:S04]  /*00f0*/  IMAD.HI.U32 R5, R5, R6, RZ ;  /* 0x0000000605057227 */ /* 0x000fc800078e00ff */
[----:B------:R-:W-:Y:S02]  /*0100*/  IMAD R0, R5, -0x20, R6 ;  /* 0xffffffe005007824 */ /* 0x000fe400078e0206 */
[----:B------:R-:W-:-:S03]  /*0110*/  IMAD.SHL.U32 R6, R3, 0x4, RZ ;  /* 0x0000000403067824 */ /* 0x000fc600078e00ff */
[----:B------:R-:W-:Y:S01]  /*0120*/  ISETP.GE.U32.AND P0, PT, R0, 0x20, PT ;  /* 0x000000200000780c */ /* 0x000fe20003f06070 */
[----:B------:R-:W-:-:S03]  /*0130*/  IMAD.WIDE R4, R6, UR8, RZ ;  /* 0x0000000806047c25 */ /* 0x000fc6000f8e02ff */
[----:B---3--:R-:W-:-:S04]  /*0140*/  IADD3 R4, P2, PT, R4, UR4, RZ ;  /* 0x0000000404047c10 */ /* 0x008fc8000ff5e0ff */
[----:B------:R-:W-:-:S05]  /*0150*/  IADD3.X R5, PT, PT, R5, UR5, RZ, P2, !PT ;  /* 0x0000000505057c10 */ /* 0x000fca00097fe4ff */
[----:B------:R-:W-:-:S05]  /*0160*/  @P0 VIADD R0, R0, 0xffffffe0 ;  /* 0xffffffe000000836 */ /* 0x000fca0000000000 */
[----:B------:R-:W-:Y:S01]  /*0170*/  ISETP.GE.U32.AND P0, PT, R0, 0x20, PT ;  /* 0x000000200000780c */ /* 0x000fe20003f06070 */
[----:B----4-:R-:W-:-:S12]  /*0180*/  @P1 EXIT ;  /* 0x000000000000194d */ /* 0x010fd80003800000 */
[----:B------:R-:W-:Y:S01]  /*0190*/  ISETP.GE.AND P2, PT, R12, R3, PT ;  /* 0x000000030c00720c */ /* 0x000fe20003f46270 */
[----:B------:R-:W-:Y:S01]  /*01a0*/  @P0 VIADD R0, R0, 0xffffffe0 ;  /* 0xffffffe000000836 */ /* 0x000fe20000000000 */
[----:B------:R-:W0:Y:S01]  /*01b0*/  LDCU.64 UR10, c[0x0][0x358] ;  /* 0x00006b00ff0a77ac */ /* 0x000e220008000a00 */
[----:B------:R-:W-:Y:S01]  /*01c0*/  BSSY.RECONVERGENT B0, `(.L_x_0) ;  /* 0x000000f000007945 */ /* 0x000fe20003800200 */
[----:B------:R-:W-:Y:S01]  /*01d0*/  ISETP.GE.AND P1, PT, R12, RZ, PT ;  /* 0x000000ff0c00720c */ /* 0x000fe20003f26270 */
[----:B------:R-:W-:Y:S02]  /*01e0*/  IMAD.MOV.U32 R7, RZ, RZ, RZ ;  /* 0x000000ffff077224 */ /* 0x000fe400078e00ff */
[----:B------:R-:W-:Y:S02]  /*01f0*/  IMAD.MOV.U32 R2, RZ, RZ, R0 ;  /* 0x000000ffff027224 */ /* 0x000fe400078e0000 */
[----:B------:R-:W-:-:S04]  /*0200*/  IMAD.MOV.U32 R10, RZ, RZ, RZ ;  /* 0x000000ffff0a7224 */ /* 0x000fc800078e00ff */
[----:B------:R-:W-:Y:S05]  /*0210*/  @P2 BRA `(.L_x_1) ;  /* 0x0000000000242947 */ /* 0x000fea0003800000 */
[----:B------:R-:W-:-:S07]  /*0220*/  IMAD.MOV.U32 R0, RZ, RZ, R12 ;  /* 0x000000ffff007224 */ /* 0x000fce00078e000c */
.L_x_2:
[----:B------:R-:W-:-:S04]  /*0230*/  LEA R8, P0, R0, R4, 0x2 ;  /* 0x0000000400087211 */ /* 0x000fc800078010ff */
[----:B------:R-:W-:-:S06]  /*0240*/  LEA.HI.X.SX32 R9, R0, R5, 0x2, P0 ;  /* 0x0000000500097211 */ /* 0x000fcc00000f16ff */
[----:B0-----:R-:W2:Y:S01]  /*0250*/  LDG.E R9, desc[UR10][R8.64] ;  /* 0x0000000a08097981 */ /* 0x001ea2000c1e1900 */
[----:B------:R-:W-:-:S05]  /*0260*/  VIADD R0, R0, UR7 ;  /* 0x0000000700007c36 */ /* 0x000fca0008000000 */
[----:B------:R-:W-:Y:S01]  /*0270*/  ISETP.GE.AND P0, PT, R0, R3, PT ;  /* 0x000000030000720c */ /* 0x000fe20003f06270 */
[C---:B--2---:R-:W-:Y:S01]  /*0280*/  FADD R7, R9.reuse, R7 ;  /* 0x0000000709077221 */ /* 0x044fe20000000000 */
[----:B------:R-:W-:-:S11]  /*0290*/  FFMA R10, R9, R9, R10 ;  /* 0x00000009090a7223 */ /* 0x000fd6000000000a */
[----:B------:R-:W-:Y:S05]  /*02a0*/  @!P0 BRA `(.L_x_2) ;  /* 0xfffffffc00e08947 */ /* 0x000fea000383ffff */
.L_x_1:
[----:B0-----:R-:W-:Y:S05]  /*02b0*/  BSYNC.RECONVERGENT B0 ;  /* 0x0000000000007941 */ /* 0x001fea0003800200 */
.L_x_0:
[----:B------:R-:W-:Y:S01]  /*02c0*/  SHF.R.U32.HI R0, RZ, 0x5, R12 ;  /* 0x00000005ff007819 */ /* 0x000fe2000001160c */
[----:B------:R-:W-:Y:S02]  /*02d0*/  IMAD.MOV.U32 R8, RZ, RZ, 0x10 ;  /* 0x00000010ff087424 */ /* 0x000fe400078e00ff */
[----:B------:R-:W-:-:S07]  /*02e0*/  @!P1 IMAD.MOV R2, RZ, RZ, -R2 ;  /* 0x000000ffff029224 */ /* 0x000fce00078e0a02 */
.L_x_3:
[----:B------:R-:W0:Y:S04]  /*02f0*/  SHFL.DOWN PT, R12, R7, R8, 0x1f ;  /* 0x08001f08070c7589 */ /* 0x000e2800000e0000 */
[----:B------:R1:W2:Y:S02]  /*0300*/  SHFL.DOWN PT, R9, R10, R8, 0x1f ;  /* 0x08001f080a097589 */ /* 0x0002a400000e0000 */
[----:B-1----:R-:W-:-:S04]  /*0310*/  SHF.R.S32.HI R8, RZ, 0x1, R8 ;  /* 0x00000001ff087819 */ /* 0x002fc80000011408 */
[----:B------:R-:W-:Y:S01]  /*0320*/  ISETP.GT.AND P0, PT, R8, RZ, PT ;  /* 0x000000ff0800720c */ /* 0x000fe20003f04270 */
[----:B0-----:R-:W-:Y:S01]  /*0330*/  FADD R7, R12, R7 ;  /* 0x000000070c077221 */ /* 0x001fe20000000000 */
[----:B--2---:R-:W-:-:S11]  /*0340*/  FADD R10, R9, R10 ;  /* 0x0000000a090a7221 */ /* 0x004fd60000000000 */
[----:B------:R-:W-:Y:S05]  /*0350*/  @P0 BRA `(.L_x_3) ;  /* 0xfffffffc00e40947 */ /* 0x000fea000383ffff */
[----:B------:R-:W0:Y:S01]  /*0360*/  S2UR UR5, SR_CgaCtaId ;  /* 0x00000000000579c3 */ /* 0x000e220000008800 */
[----:B------:R-:W-:Y:S01]  /*0370*/  USHF.R.U32.HI UR6, URZ, 0x5, UR7 ;  /* 0x00000005ff067899 */ /* 0x000fe20008011607 */
[C---:B------:R-:W-:Y:S01]  /*0380*/  ISETP.NE.AND P0, PT, R2.reuse, RZ, PT ;  /* 0x000000ff0200720c */ /* 0x040fe20003f05270 */
[----:B------:R-:W-:Y:S01]  /*0390*/  UMOV UR4, 0x400 ;  /* 0x0000040000047882 */ /* 0x000fe20000000000 */
[----:B------:R-:W-:Y:S02]  /*03a0*/  IMAD.MOV.U32 R11, RZ, RZ, RZ ;  /* 0x000000ffff0b7224 */ /* 0x000fe400078e00ff */
[----:B------:R-:W-:Y:S01]  /*03b0*/  IMAD.MOV.U32 R13, RZ, RZ, 0x10 ;  /* 0x00000010ff0d7424 */ /* 0x000fe200078e00ff */
[----:B------:R-:W-:Y:S01]  /*03c0*/  ISETP.GE.AND P1, PT, R2, UR6, PT ;  /* 0x0000000602007c0c */ /* 0x000fe2000bf26270 */
[----:B------:R-:W-:Y:S02]  /*03d0*/  UIADD3 UR6, UPT, UPT, UR4, 0x80, URZ ;  /* 0x0000008004067890 */ /* 0x000fe4000fffe0ff */
[----:B0-----:R-:W-:-:S02]  /*03e0*/  ULEA UR4, UR5, UR4, 0x18 ;  /* 0x0000000405047291 */ /* 0x001fc4000f8ec0ff */
[----:B------:R-:W-:-:S04]  /*03f0*/  ULEA UR6, UR5, UR6, 0x18 ;  /* 0x0000000605067291 */ /* 0x000fc8000f8ec0ff */
[C---:B------:R-:W-:Y:S02]  /*0400*/  @!P0 LEA R8, R0.reuse, UR4, 0x2 ;  /* 0x0000000400088c11 */ /* 0x040fe4000f8e10ff */
[----:B------:R-:W-:Y:S01]  /*0410*/  @!P0 LEA R9, R0, UR6, 0x2 ;  /* 0x0000000600098c11 */ /* 0x000fe2000f8e10ff */
[----:B------:R-:W-:Y:S01]  /*0420*/  IMAD.MOV.U32 R0, RZ, RZ, RZ ;  /* 0x000000ffff007224 */ /* 0x000fe200078e00ff */
[C---:B------:R-:W-:Y:S01]  /*0430*/  @!P1 LEA R12, R2.reuse, UR4, 0x2 ;  /* 0x00000004020c9c11 */ /* 0x040fe2000f8e10ff */
[----:B------:R0:W-:Y:S01]  /*0440*/  @!P0 STS [R8], R7 ;  /* 0x0000000708008388 */ /* 0x0001e20000000800 */
[----:B------:R-:W-:-:S03]  /*0450*/  @!P1 LEA R2, R2, UR6, 0x2 ;  /* 0x0000000602029c11 */ /* 0x000fc6000f8e10ff */
[----:B------:R0:W-:Y:S01]  /*0460*/  @!P0 STS [R9], R10 ;  /* 0x0000000a09008388 */ /* 0x0001e20000000800 */
[----:B------:R-:W-:Y:S06]  /*0470*/  BAR.SYNC.DEFER_BLOCKING 0x0 ;  /* 0x0000000000007b1d */ /* 0x000fec0000010000 */
[----:B------:R0:W1:Y:S04]  /*0480*/  @!P1 LDS R11, [R12] ;  /* 0x000000000c0b9984 */ /* 0x0000680000000800 */
[----:B------:R0:W2:Y:S02]  /*0490*/  @!P1 LDS R0, [R2] ;  /* 0x0000000002009984 */ /* 0x0000a40000000800 */
.L_x_4:
[----:B01----:R-:W0:Y:S04]  /*04a0*/  SHFL.DOWN PT, R2, R11, R13, 0x1f ;  /* 0x08001f0d0b027589 */ /* 0x003e2800000e0000 */
[----:B--2---:R1:W2:Y:S02]  /*04b0*/  SHFL.DOWN PT, R7, R0, R13, 0x1f ;  /* 0x08001f0d00077589 */ /* 0x0042a400000e0000 */
[----:B-1----:R-:W-:-:S04]  /*04c0*/  SHF.R.S32.HI R13, RZ, 0x1, R13 ;  /* 0x00000001ff0d7819 */ /* 0x002fc8000001140d */
[----:B------:R-:W-:Y:S01]  /*04d0*/  ISETP.GT.AND P0, PT, R13, RZ, PT ;  /* 0x000000ff0d00720c */ /* 0x000fe20003f04270 */
[----:B0-----:R-:W-:Y:S01]  /*04e0*/  FADD R11, R2, R11 ;  /* 0x0000000b020b7221 */ /* 0x001fe20000000000 */
[----:B--2---:R-:W-:-:S11]  /*04f0*/  FADD R0, R7, R0 ;  /* 0x0000000007007221 */ /* 0x004fd60000000000 */
[----:B------:R-:W-:Y:S05]  /*0500*/  @P0 BRA `(.L_x_4) ;  /* 0xfffffffc00e40947 */ /* 0x000fea000383ffff */
[----:B------:R-:W0:Y:S01]  /*0510*/  SHFL.IDX PT, R2, R11, RZ, 0x1f ;  /* 0x00001fff0b027589 */ /* 0x000e2200000e0000 */
[----:B------:R-:W-:-:S03]  /*0520*/  I2FP.F32.S32 R3, R3 ;  /* 0x0000000300037245 */ /* 0x000fc60000201400 */
[----:B------:R-:W1:Y:S01]  /*0530*/  SHFL.IDX PT, R0, R0, RZ, 0x1f ;  /* 0x00001fff00007589 */ /* 0x000e6200000e0000 */
[----:B------:R-:W2:Y:S02]  /*0540*/  MUFU.RCP R8, R3 ;  /* 0x0000000300087308 */ /* 0x000ea40000001000 */
[----:B--2---:R-:W-:-:S06]  /*0550*/  FFMA R7, -R3, R8, 1 ;  /* 0x3f80000003077423 */ /* 0x004fcc0000000108 */
[----:B0-----:R-:W0:Y:S01]  /*0560*/  FCHK P0, R2, R3 ;  /* 0x0000000302007302 */ /* 0x001e220000000000 */
[----:B------:R-:W-:-:S04]  /*0570*/  FFMA R7, R8, R7, R8 ;  /* 0x0000000708077223 */ /* 0x000fc80000000008 */
[----:B------:R-:W-:-:S04]  /*0580*/  FFMA R8, R2, R7, RZ ;  /* 0x0000000702087223 */ /* 0x000fc800000000ff */
[----:B------:R-:W-:-:S04]  /*0590*/  FFMA R9, -R3, R8, R2 ;  /* 0x0000000803097223 */ /* 0x000fc80000000102 */
[----:B------:R-:W-:Y:S01]  /*05a0*/  FFMA R7, R7, R9, R8 ;  /* 0x0000000907077223 */ /* 0x000fe20000000008 */
[----:B01----:R-:W-:Y:S06]  /*05b0*/  @!P0 BRA `(.L_x_5) ;  /* 0x00000000000c8947 */ /* 0x003fec0003800000 */
[----:B------:R-:W-:-:S07]  /*05c0*/  MOV R8, 0x5e0 ;  /* 0x000005e000087802 */ /* 0x000fce0000000f00 */
[----:B------:R-:W-:Y:S05]  /*05d0*/  CALL.REL.NOINC `($__internal_0_$__cuda_sm3x_div_rn_noftz_f32_slowpath) ;  /* 0x0000000000c07944 */ /* 0x000fea0003c00000 */
[----:B------:R-:W-:-:S07]  /*05e0*/  IMAD.MOV.U32 R7, RZ, RZ, R2 ;  /* 0x000000ffff077224 */ /* 0x000fce00078e0002 */
.L_x_5:
[----:B------:R-:W0:Y:S08]  /*05f0*/  MUFU.RCP R2, R3 ;  /* 0x0000000300027308 */ /* 0x000e300000001000 */
[----:B------:R-:W1:Y:S01]  /*0600*/  FCHK P0, R0, R3 ;  /* 0x0000000300007302 */ /* 0x000e620000000000 */
[----:B0-----:R-:W-:-:S04]  /*0610*/  FFMA R9, -R3, R2, 1 ;  /* 0x3f80000003097423 */ /* 0x001fc80000000102 */
[----:B------:R-:W-:-:S04]  /*0620*/  FFMA R11, R2, R9, R2 ;  /* 0x00000009020b7223 */ /* 0x000fc80000000002 */
[----:B------:R-:W-:-:S04]  /*0630*/  FFMA R2, R0, R11, RZ ;  /* 0x0000000b00027223 */ /* 0x000fc800000000ff */
[----:B------:R-:W-:-:S04]  /*0640*/  FFMA R9, -R3, R2, R0 ;  /* 0x0000000203097223 */ /* 0x000fc80000000100 */
[----:B------:R-:W-:Y:S01]  /*0650*/  FFMA R2, R11, R9, R2 ;  /* 0x000000090b027223 */ /* 0x000fe20000000002 */
[----:B-1----:R-:W-:Y:S06]  /*0660*/  @!P0 BRA `(.L_x_6) ;  /* 0x00000000000c8947 */ /* 0x002fec0003800000 */
[----:B------:R-:W-:Y:S01]  /*0670*/  IMAD.MOV.U32 R2, RZ, RZ, R0 ;  /* 0x000000ffff027224 */ /* 0x000fe200078e0000 */
[----:B------:R-:W-:-:S07]  /*0680*/  MOV R8, 0x6a0 ;  /* 0x000006a000087802 */ /* 0x000fce0000000f00 */
[----:B------:R-:W-:Y:S05]  /*0690*/  CALL.REL.NOINC `($__internal_0_$__cuda_sm3x_div_rn_noftz_f32_slowpath) ;  /* 0x0000000000907944 */ /* 0x000fea0003c00000 */
.L_x_6:
[----:B------:R-:W0:Y:S01]  /*06a0*/  S2R R14, SR_TID.X ;  /* 0x00000000000e7919 */ /* 0x000e220000002100 */
[----:B------:R-:W-:Y:S01]  /*06b0*/  FFMA R2, -R7, R7, R2 ;  /* 0x0000000707027223 */ /* 0x000fe20000000102 */
[----:B------:R-:W0:Y:S03]  /*06c0*/  LDCU UR6, c[0x0][0x3a4] ;  /* 0x00007480ff0677ac */ /* 0x000e260008000800 */
[----:B------:R-:W-:Y:S01]  /*06d0*/  FADD R0, R2, 9.9999997473787516356e-06 ;  /* 0x3727c5ac02007421 */ /* 0x000fe20000000000 */
[----:B------:R-:W1:Y:S01]  /*06e0*/  LDCU.64 UR4, c[0x0][0x380] ;  /* 0x00007000ff0477ac */ /* 0x000e620008000a00 */
[----:B------:R-:W-:-:S03]  /*06f0*/  IMAD.WIDE R2, R6, UR8, RZ ;  /* 0x0000000806027c25 */ /* 0x000fc6000f8e02ff */
[----:B------:R-:W-:-:S13]  /*0700*/  FSETP.GEU.AND P0, PT, |R0|, 1.175494350822287508e-38, PT ;  /* 0x008000000000780b */ /* 0x000fda0003f0e200 */
[----:B------:R-:W-:Y:S01]  /*0710*/  @!P0 FMUL R0, R0, 16777216 ;  /* 0x4b80000000008820 */ /* 0x000fe20000400000 */
[----:B-1----:R-:W-:-:S04]  /*0720*/  IADD3 R16, P1, PT, R2, UR4, RZ ;  /* 0x0000000402107c10 */ /* 0x002fc8000ff3e0ff */
[----:B------:R-:W-:Y:S01]  /*0730*/  IADD3.X R17, PT, PT, R3, UR5, RZ, P1, !PT ;  /* 0x0000000503117c10 */ /* 0x000fe20008ffe4ff */
[----:B------:R-:W1:Y:S01]  /*0740*/  MUFU.RSQ R0, R0 ;  /* 0x0000000000007308 */ /* 0x000e620000001400 */
[----:B0-----:R-:W-:-:S13]  /*0750*/  ISETP.GE.AND P2, PT, R14, UR6, PT ;  /* 0x000000060e007c0c */ /* 0x001fda000bf46270 */
[----:B------:R-:W-:Y:S05]  /*0760*/  @P2 EXIT ;  /* 0x000000000000294d */ /* 0x000fea0003800000 */
[----:B-1----:R-:W-:Y:S01]  /*0770*/  @!P0 FMUL R0, R0, 4096 ;  /* 0x4580000000008820 */ /* 0x002fe20000400000 */
[----:B------:R-:W0:Y:S06]  /*0780*/  LDCU.128 UR12, c[0x0][0x390] ;  /* 0x00007200ff0c77ac */ /* 0x000e2c0008000c00 */
.L_x_7:
[C---:B-1----:R-:W-:Y:S02]  /*0790*/  IMAD.SHL.U32 R13, R14.reuse, 0x4, RZ ;  /* 0x000000040e0d7824 */ /* 0x042fe400078e00ff */
[----:B------:R-:W-:-:S03]  /*07a0*/  IMAD.HI R6, R14, 0x4, RZ ;  /* 0x000000040e067827 */ /* 0x000fc600078e02ff */
[C---:B------:R-:W-:Y:S02]  /*07b0*/  IADD3 R2, P0, PT, R13.reuse, R4, RZ ;  /* 0x000000040d027210 */ /* 0x040fe40007f1e0ff */
[----:B0-----:R-:W-:-:S03]  /*07c0*/  IADD3 R8, P1, PT, R13, UR12, RZ ;  /* 0x0000000c0d087c10 */ /* 0x001fc6000ff3e0ff */
[C---:B------:R-:W-:Y:S01]  /*07d0*/  IMAD.X R3, R6.reuse, 0x1, R5, P0 ;  /* 0x0000000106037824 */ /* 0x040fe200000e0605 */
[----:B------:R-:W-:Y:S02]  /*07e0*/  IADD3 R10, P0, PT, R13, UR14, RZ ;  /* 0x0000000e0d0a7c10 */ /* 0x000fe4000ff1e0ff */
[C---:B------:R-:W-:Y:S02]  /*07f0*/  IADD3.X R9, PT, PT, R6.reuse, UR13, RZ, P1, !PT ;  /* 0x0000000d06097c10 */ /* 0x040fe40008ffe4ff */
[----:B------:R-:W2:Y:S01]  /*0800*/  LDG.E.EF R2, desc[UR10][R2.64] ;  /* 0x0000000a02027981 */ /* 0x000ea2000c0e1900 */
[----:B------:R-:W-:-:S03]  /*0810*/  IADD3.X R11, PT, PT, R6, UR15, RZ, P0, !PT ;  /* 0x0000000f060b7c10 */ /* 0x000fc600087fe4ff */
[----:B------:R-:W3:Y:S04]  /*0820*/  LDG.E.CONSTANT R8, desc[UR10][R8.64] ;  /* 0x0000000a08087981 */ /* 0x000ee8000c1e9900 */
[----:B------:R-:W3:Y:S01]  /*0830*/  LDG.E.CONSTANT R10, desc[UR10][R10.64] ;  /* 0x0000000a0a0a7981 */ /* 0x000ee2000c1e9900 */
[----:B------:R-:W-:Y:S01]  /*0840*/  IADD3 R12, P0, PT, R13, R16, RZ ;  /* 0x000000100d0c7210 */ /* 0x000fe20007f1e0ff */
[----:B------:R-:W-:-:S04]  /*0850*/  VIADD R14, R14, UR7 ;  /* 0x000000070e0e7c36 */ /* 0x000fc80008000000 */
[----:B------:R-:W-:Y:S01]  /*0860*/  IMAD.X R13, R6, 0x1, R17, P0 ;  /* 0x00000001060d7824 */ /* 0x000fe200000e0611 */
[----:B------:R-:W-:Y:S01]  /*0870*/  ISETP.GE.AND P0, PT, R14, UR6, PT ;  /* 0x000000060e007c0c */ /* 0x000fe2000bf06270 */
[----:B--2---:R-:W-:-:S04]  /*0880*/  FADD R15, R2, -R7 ;  /* 0x80000007020f7221 */ /* 0x004fc80000000000 */
[----:B------:R-:W-:-:S04]  /*0890*/  FMUL R15, R0, R15 ;  /* 0x0000000f000f7220 */ /* 0x000fc80000400000 */
[----:B---3--:R-:W-:-:S05]  /*08a0*/  FFMA R15, R15, R8, R10 ;  /* 0x000000080f0f7223 */ /* 0x008fca000000000a */
[----:B------:R1:W-:Y:S01]  /*08b0*/  STG.E.EF desc[UR10][R12.64], R15 ;  /* 0x0000000f0c007986 */ /* 0x0003e2000c00190a */
[----:B------:R-:W-:Y:S05]  /*08c0*/  @!P0 BRA `(.L_x_7) ;  /* 0xfffffffc00b08947 */ /* 0x000fea000383ffff */
[----:B------:R-:W-:Y:S05]  /*08d0*/  EXIT ;  /* 0x000000000000794d */ /* 0x000fea0003800000 */
        .weak           $__internal_0_$__cuda_sm3x_div_rn_noftz_f32_slowpath
        .type           $__internal_0_$__cuda_sm3x_div_rn_noftz_f32_slowpath,@function
        .size           $__internal_0_$__cuda_sm3x_div_rn_noftz_f32_slowpath,(.L_x_17 - $__internal_0_$__cuda_sm3x_div_rn_noftz_f32_slowpath)
$__internal_0_$__cuda_sm3x_div_rn_noftz_f32_slowpath:
[--C-:B------:R-:W-:Y:S01]  /*08e0*/  SHF.R.U32.HI R10, RZ, 0x17, R3.reuse ;  /* 0x00000017ff0a7819 */ /* 0x100fe20000011603 */
[----:B------:R-:W-:Y:S01]  /*08f0*/  IMAD.MOV.U32 R11, RZ, RZ, R3 ;  /* 0x000000ffff0b7224 */ /* 0x000fe200078e0003 */
[----:B------:R-:W-:Y:S02]  /*0900*/  SHF.R.U32.HI R9, RZ, 0x17, R2 ;  /* 0x00000017ff097819 */ /* 0x000fe40000011602 */
[----:B------:R-:W-:Y:S02]  /*0910*/  LOP3.LUT R10, R10, 0xff, RZ, 0xc0, !PT ;  /* 0x000000ff0a0a7812 */ /* 0x000fe400078ec0ff */
[----:B------:R-:W-:-:S03]  /*0920*/  LOP3.LUT R14, R9, 0xff, RZ, 0xc0, !PT ;  /* 0x000000ff090e7812 */ /* 0x000fc600078ec0ff */
[----:B------:R-:W-:Y:S02]  /*0930*/  VIADD R13, R10, 0xffffffff ;  /* 0xffffffff0a0d7836 */ /* 0x000fe40000000000 */
[----:B------:R-:W-:-:S03]  /*0940*/  VIADD R12, R14, 0xffffffff ;  /* 0xffffffff0e0c7836 */ /* 0x000fc60000000000 */
[----:B------:R-:W-:-:S04]  /*0950*/  ISETP.GT.U32.AND P0, PT, R13, 0xfd, PT ;  /* 0x000000fd0d00780c */ /* 0x000fc80003f04070 */
[----:B------:R-:W-:-:S13]  /*0960*/  ISETP.GT.U32.OR P0, PT, R12, 0xfd, P0 ;  /* 0x000000fd0c00780c */ /* 0x000fda0000704470 */
[----:B------:R-:W-:Y:S01]  /*0970*/  @!P0 IMAD.MOV.U32 R9, RZ, RZ, RZ ;  /* 0x000000ffff098224 */ /* 0x000fe200078e00ff */
[----:B------:R-:W-:Y:S06]  /*0980*/  @!P0 BRA `(.L_x_8) ;  /* 0x00000000005c8947 */ /* 0x000fec0003800000 */
[----:B------:R-:W-:Y:S02]  /*0990*/  FSETP.GTU.FTZ.AND P0, PT, |R2|, +INF , PT ;  /* 0x7f8000000200780b */ /* 0x000fe40003f1c200 */
[----:B------:R-:W-:-:S04]  /*09a0*/  FSETP.GTU.FTZ.AND P1, PT, |R3|, +INF , PT ;  /* 0x7f8000000300780b */ /* 0x000fc80003f3c200 */
[----:B------:R-:W-:-:S13]  /*09b0*/  PLOP3.LUT P0, PT, P0, P1, PT, 0xf8, 0x8f ;  /* 0x00000000008f781c */ /* 0x000fda0000703f70 */
[----:B------:R-:W-:Y:S05]  /*09c0*/  @P0 BRA `(.L_x_9) ;  /* 0x0000000400440947 */ /* 0x000fea0003800000 */
[----:B------:R-:W-:-:S13]  /*09d0*/  LOP3.LUT P0, RZ, R11, 0x7fffffff, R2, 0xc8, !PT ;  /* 0x7fffffff0bff7812 */ /* 0x000fda000780c802 */
[----:B------:R-:W-:Y:S05]  /*09e0*/  @!P0 BRA `(.L_x_10) ;  /* 0x0000000400348947 */ /* 0x000fea0003800000 */
[C---:B------:R-:W-:Y:S02]  /*09f0*/  FSETP.NEU.FTZ.AND P2, PT, |R2|.reuse, +INF , PT ;  /* 0x7f8000000200780b */ /* 0x040fe40003f5d200 */
[----:B------:R-:W-:Y:S02]  /*0a00*/  FSETP.NEU.FTZ.AND P1, PT, |R3|, +INF , PT ;  /* 0x7f8000000300780b */ /* 0x000fe40003f3d200 */
[----:B------:R-:W-:-:S11]  /*0a10*/  FSETP.NEU.FTZ.AND P0, PT, |R2|, +INF , PT ;  /* 0x7f8000000200780b */ /* 0x000fd60003f1d200 */
[----:B------:R-:W-:Y:S05]  /*0a20*/  @!P1 BRA !P2, `(.L_x_10) ;  /* 0x0000000400249947 */ /* 0x000fea0005000000 */
[----:B------:R-:W-:-:S04]  /*0a30*/  LOP3.LUT P2, RZ, R2, 0x7fffffff, RZ, 0xc0, !PT ;  /* 0x7fffffff02ff7812 */ /* 0x000fc8000784c0ff */
[----:B------:R-:W-:-:S13]  /*0a40*/  PLOP3.LUT P1, PT, P1, P2, PT, 0x2f, 0xf2 ;  /* 0x0000000000f2781c */ /* 0x000fda0000f24577 */
[----:B------:R-:W-:Y:S05]  /*0a50*/  @P1 BRA `(.L_x_11) ;  /* 0x0000000400101947 */ /* 0x000fea0003800000 */
[----:B------:R-:W-:-:S04]  /*0a60*/  LOP3.LUT P1, RZ, R11, 0x7fffffff, RZ, 0xc0, !PT ;  /* 0x7fffffff0bff7812 */ /* 0x000fc8000782c0ff */
[----:B------:R-:W-:-:S13]  /*0a70*/  PLOP3.LUT P0, PT, P0, P1, PT, 0x2f, 0xf2 ;  /* 0x0000000000f2781c */ /* 0x000fda0000702577 */
[----:B------:R-:W-:Y:S05]  /*0a80*/  @P0 BRA `(.L_x_12) ;  /* 0x0000000000f80947 */ /* 0x000fea0003800000 */
[----:B------:R-:W-:Y:S02]  /*0a90*/  ISETP.GE.AND P0, PT, R12, RZ, PT ;  /* 0x000000ff0c00720c */ /* 0x000fe40003f06270 */
[----:B------:R-:W-:-:S11]  /*0aa0*/  ISETP.GE.AND P1, PT, R13, RZ, PT ;  /* 0x000000ff0d00720c */ /* 0x000fd60003f26270 */
[----:B------:R-:W-:Y:S02]  /*0ab0*/  @P0 IMAD.MOV.U32 R9, RZ, RZ, RZ ;  /* 0x000000ffff090224 */ /* 0x000fe400078e00ff */
[----:B------:R-:W-:Y:S01]  /*0ac0*/  @!P0 FFMA R2, R2, 1.84467440737095516160e+19, RZ ;  /* 0x5f80000002028823 */ /* 0x000fe200000000ff */
[----:B------:R-:W-:Y:S02]  /*0ad0*/  @!P0 IMAD.MOV.U32 R9, RZ, RZ, -0x40 ;  /* 0xffffffc0ff098424 */ /* 0x000fe400078e00ff */
[----:B------:R-:W-:Y:S02]  /*0ae0*/  @!P1 FFMA R11, R3, 1.84467440737095516160e+19, RZ ;  /* 0x5f800000030b9823 */ /* 0x000fe400000000ff */
[----:B------:R-:W-:-:S07]  /*0af0*/  @!P1 VIADD R9, R9, 0x40 ;  /* 0x0000004009099836 */ /* 0x000fce0000000000 */
.L_x_8:
[----:B------:R-:W-:-:S05]  /*0b00*/  LEA R12, R10, 0xc0800000, 0x17 ;  /* 0xc08000000a0c7811 */ /* 0x000fca00078eb8ff */
[----:B------:R-:W-:Y:S02]  /*0b10*/  IMAD.IADD R12, R11, 0x1, -R12 ;  /* 0x000000010b0c7824 */ /* 0x000fe400078e0a0c */
[----:B------:R-:W-:Y:S02]  /*0b20*/  VIADD R11, R14, 0xffffff81 ;  /* 0xffffff810e0b7836 */ /* 0x000fe40000000000 */
[----:B------:R0:W1:Y:S01]  /*0b30*/  MUFU.RCP R13, R12 ;  /* 0x0000000c000d7308 */ /* 0x0000620000001000 */
[----:B------:R-:W-:Y:S01]  /*0b40*/  FADD.FTZ R15, -R12, -RZ ;  /* 0x800000ff0c0f7221 */ /* 0x000fe20000010100 */
[C---:B------:R-:W-:Y:S01]  /*0b50*/  IMAD R2, R11.reuse, -0x800000, R2 ;  /* 0xff8000000b027824 */ /* 0x040fe200078e0202 */
[----:B0-----:R-:W-:-:S05]  /*0b60*/  IADD3 R12, PT, PT, R11, 0x7f, -R10 ;  /* 0x0000007f0b0c7810 */ /* 0x001fca0007ffe80a */
[----:B------:R-:W-:Y:S02]  /*0b70*/  IMAD.IADD R9, R12, 0x1, R9 ;  /* 0x000000010c097824 */ /* 0x000fe400078e0209 */
[----:B-1----:R-:W-:-:S04]  /*0b80*/  FFMA R14, R13, R15, 1 ;  /* 0x3f8000000d0e7423 */ /* 0x002fc8000000000f */
[----:B------:R-:W-:-:S04]  /*0b90*/  FFMA R16, R13, R14, R13 ;  /* 0x0000000e0d107223 */ /* 0x000fc8000000000d */
[----:B------:R-:W-:-:S04]  /*0ba0*/  FFMA R13, R2, R16, RZ ;  /* 0x00000010020d7223 */ /* 0x000fc800000000ff */
[----:B------:R-:W-:-:S04]  /*0bb0*/  FFMA R14, R15, R13, R2 ;  /* 0x0000000d0f0e7223 */ /* 0x000fc80000000002 */
[----:B------:R-:W-:-:S04]  /*0bc0*/  FFMA R13, R16, R14, R13 ;  /* 0x0000000e100d7223 */ /* 0x000fc8000000000d */
[----:B------:R-:W-:-:S04]  /*0bd0*/  FFMA R14, R15, R13, R2 ;  /* 0x0000000d0f0e7223 */ /* 0x000fc80000000002 */
[----:B------:R-:W-:-:S05]  /*0be0*/  FFMA R2, R16, R14, R13 ;  /* 0x0000000e10027223 */ /* 0x000fca000000000d */
[----:B------:R-:W-:-:S04]  /*0bf0*/  SHF.R.U32.HI R10, RZ, 0x17, R2 ;  /* 0x00000017ff0a7819 */ /* 0x000fc80000011602 */
[----:B------:R-:W-:-:S05]  /*0c00*/  LOP3.LUT R10, R10, 0xff, RZ, 0xc0, !PT ;  /* 0x000000ff0a0a7812 */ /* 0x000fca00078ec0ff */
[----:B------:R-:W-:-:S04]  /*0c10*/  IMAD.IADD R15, R10, 0x1, R9 ;  /* 0x000000010a0f7824 */ /* 0x000fc800078e0209 */
[----:B------:R-:W-:-:S05]  /*0c20*/  VIADD R10, R15, 0xffffffff ;  /* 0xffffffff0f0a7836 */ /* 0x000fca0000000000 */
[----:B------:R-:W-:-:S13]  /*0c30*/  ISETP.GE.U32.AND P0, PT, R10, 0xfe, PT ;  /* 0x000000fe0a00780c */ /* 0x000fda0003f06070 */
[----:B------:R-:W-:Y:S05]  /*0c40*/  @!P0 BRA `(.L_x_13) ;  /* 0x0000000000808947 */ /* 0x000fea0003800000 */
[----:B------:R-:W-:-:S13]  /*0c50*/  ISETP.GT.AND P0, PT, R15, 0xfe, PT ;  /* 0x000000fe0f00780c */ /* 0x000fda0003f04270 */
[----:B------:R-:W-:Y:S05]  /*0c60*/  @P0 BRA `(.L_x_14) ;  /* 0x00000000006c0947 */ /* 0x000fea0003800000 */
[----:B------:R-:W-:-:S13]  /*0c70*/  ISETP.GE.AND P0, PT, R15, 0x1, PT ;  /* 0x000000010f00780c */ /* 0x000fda0003f06270 */
[----:B------:R-:W-:Y:S05]  /*0c80*/  @P0 BRA `(.L_x_15) ;  /* 0x0000000000980947 */ /* 0x000fea0003800000 */
[----:B------:R-:W-:Y:S02]  /*0c90*/  ISETP.GE.AND P0, PT, R15, -0x18, PT ;  /* 0xffffffe80f00780c */ /* 0x000fe40003f06270 */
[----:B------:R-:W-:-:S11]  /*0ca0*/  LOP3.LUT R2, R2, 0x80000000, RZ, 0xc0, !PT ;  /* 0x8000000002027812 */ /* 0x000fd600078ec0ff */
[----:B------:R-:W-:Y:S05]  /*0cb0*/  @!P0 BRA `(.L_x_15) ;  /* 0x00000000008c8947 */ /* 0x000fea0003800000 */
[CCC-:B------:R-:W-:Y:S01]  /*0cc0*/  FFMA.RZ R9, R16.reuse, R14.reuse, R13.reuse ;  /* 0x0000000e10097223 */ /* 0x1c0fe2000000c00d */
[C---:B------:R-:W-:Y:S02]  /*0cd0*/  VIADD R12, R15.reuse, 0x20 ;  /* 0x000000200f0c7836 */ /* 0x040fe40000000000 */
[CCC-:B------:R-:W-:Y:S01]  /*0ce0*/  FFMA.RM R10, R16.reuse, R14.reuse, R13.reuse ;  /* 0x0000000e100a7223 */ /* 0x1c0fe2000000400d */
[----:B------:R-:W-:Y:S02]  /*0cf0*/  ISETP.NE.AND P2, PT, R15, RZ, PT ;  /* 0x000000ff0f00720c */ /* 0x000fe40003f45270 */
[----:B------:R-:W-:Y:S01]  /*0d00*/  LOP3.LUT R11, R9, 0x7fffff, RZ, 0xc0, !PT ;  /* 0x007fffff090b7812 */ /* 0x000fe200078ec0ff */
[----:B------:R-:W-:Y:S01]  /*0d10*/  FFMA.RP R9, R16, R14, R13 ;  /* 0x0000000e10097223 */ /* 0x000fe2000000800d */
[----:B------:R-:W-:Y:S01]  /*0d20*/  IMAD.MOV R13, RZ, RZ, -R15 ;  /* 0x000000ffff0d7224 */ /* 0x000fe200078e0a0f */
[----:B------:R-:W-:Y:S02]  /*0d30*/  ISETP.NE.AND P1, PT, R15, RZ, PT ;  /* 0x000000ff0f00720c */ /* 0x000fe40003f25270 */
[----:B------:R-:W-:-:S02]  /*0d40*/  LOP3.LUT R11, R11, 0x800000, RZ, 0xfc, !PT ;  /* 0x008000000b0b7812 */ /* 0x000fc400078efcff */
[----:B------:R-:W-:Y:S02]  /*0d50*/  FSETP.NEU.FTZ.AND P0, PT, R9, R10, PT ;  /* 0x0000000a0900720b */ /* 0x000fe40003f1d000 */
[----:B------:R-:W-:Y:S02]  /*0d60*/  SHF.L.U32 R12, R11, R12, RZ ;  /* 0x0000000c0b0c7219 */ /* 0x000fe400000006ff */
[----:B------:R-:W-:Y:S02]  /*0d70*/  SEL R10, R13, RZ, P2 ;  /* 0x000000ff0d0a7207 */ /* 0x000fe40001000000 */
[----:B------:R-:W-:Y:S02]  /*0d80*/  ISETP.NE.AND P1, PT, R12, RZ, P1 ;  /* 0x000000ff0c00720c */ /* 0x000fe40000f25270 */
[----:B------:R-:W-:Y:S02]  /*0d90*/  SHF.R.U32.HI R10, RZ, R10, R11 ;  /* 0x0000000aff0a7219 */ /* 0x000fe4000001160b */
[----:B------:R-:W-:-:S02]  /*0da0*/  PLOP3.LUT P0, PT, P0, P1, PT, 0xf8, 0x8f ;  /* 0x00000000008f781c */ /* 0x000fc40000703f70 */
[----:B------:R-:W-:Y:S02]  /*0db0*/  SHF.R.U32.HI R12, RZ, 0x1, R10 ;  /* 0x00000001ff0c7819 */ /* 0x000fe4000001160a */
[----:B------:R-:W-:-:S04]  /*0dc0*/  SEL R9, RZ, 0x1, !P0 ;  /* 0x00000001ff097807 */ /* 0x000fc80004000000 */
[----:B------:R-:W-:-:S04]  /*0dd0*/  LOP3.LUT R9, R9, 0x1, R12, 0xf8, !PT ;  /* 0x0000000109097812 */ /* 0x000fc800078ef80c */
[----:B------:R-:W-:-:S05]  /*0de0*/  LOP3.LUT R9, R9, R10, RZ, 0xc0, !PT ;  /* 0x0000000a09097212 */ /* 0x000fca00078ec0ff */
[----:B------:R-:W-:-:S05]  /*0df0*/  IMAD.IADD R9, R12, 0x1, R9 ;  /* 0x000000010c097824 */ /* 0x000fca00078e0209 */
[----:B------:R-:W-:Y:S01]  /*0e00*/  LOP3.LUT R2, R9, R2, RZ, 0xfc, !PT ;  /* 0x0000000209027212 */ /* 0x000fe200078efcff */
[----:B------:R-:W-:Y:S06]  /*0e10*/  BRA `(.L_x_15) ;  /* 0x0000000000347947 */ /* 0x000fec0003800000 */
.L_x_14:
[----:B------:R-:W-:-:S04]  /*0e20*/  LOP3.LUT R2, R2, 0x80000000, RZ, 0xc0, !PT ;  /* 0x8000000002027812 */ /* 0x000fc800078ec0ff */
[----:B------:R-:W-:Y:S01]  /*0e30*/  LOP3.LUT R2, R2, 0x7f800000, RZ, 0xfc, !PT ;  /* 0x7f80000002027812 */ /* 0x000fe200078efcff */
[----:B------:R-:W-:Y:S06]  /*0e40*/  BRA `(.L_x_15) ;  /* 0x0000000000287947 */ /* 0x000fec0003800000 */
.L_x_13:
[----:B------:R-:W-:Y:S01]  /*0e50*/  IMAD R2, R9, 0x800000, R2 ;  /* 0x0080000009027824 */ /* 0x000fe200078e0202 */
[----:B------:R-:W-:Y:S06]  /*0e60*/  BRA `(.L_x_15) ;  /* 0x0000000000207947 */ /* 0x000fec0003800000 */
.L_x_12:
[----:B------:R-:W-:-:S04]  /*0e70*/  LOP3.LUT R2, R11, 0x80000000, R2, 0x48, !PT ;  /* 0x800000000b027812 */ /* 0x000fc800078e4802 */
[----:B------:R-:W-:Y:S01]  /*0e80*/  LOP3.LUT R2, R2, 0x7f800000, RZ, 0xfc, !PT ;  /* 0x7f80000002027812 */ /* 0x000fe200078efcff */
[----:B------:R-:W-:Y:S06]  /*0e90*/  BRA `(.L_x_15) ;  /* 0x0000000000147947 */ /* 0x000fec0003800000 */
.L_x_11:
[----:B------:R-:W-:Y:S01]  /*0ea0*/  LOP3.LUT R2, R11, 0x80000000, R2, 0x48, !PT ;  /* 0x800000000b027812 */ /* 0x000fe200078e4802 */
[----:B------:R-:W-:Y:S06]  /*0eb0*/  BRA `(.L_x_15) ;  /* 0x00000000000c7947 */ /* 0x000fec0003800000 */
.L_x_10:
[----:B------:R-:W0:Y:S01]  /*0ec0*/  MUFU.RSQ R2, -QNAN ;  /* 0xffc0000000027908 */ /* 0x000e220000001400 */
[----:B------:R-:W-:Y:S05]  /*0ed0*/  BRA `(.L_x_15) ;  /* 0x0000000000047947 */ /* 0x000fea0003800000 */
.L_x_9:
[----:B------:R-:W-:-:S07]  /*0ee0*/  FADD.FTZ R2, R2, R3 ;  /* 0x0000000302027221 */ /* 0x000fce0000010000 */
.L_x_15:
[----:B------:R-:W-:-:S04]  /*0ef0*/  IMAD.MOV.U32 R9, RZ, RZ, 0x0 ;  /* 0x00000000ff097424 */ /* 0x000fc800078e00ff */
[----:B0-----:R-:W-:Y:S05]  /*0f00*/  RET.REL.NODEC R8 `(layernorm_fwd_kernel) ;  /* 0xfffffff0083c7950 */ /* 0x001fea0003c3ffff */
.L_x_16:
[----:B------:R-:W-:-:S00]  /*0f10*/  BRA `(.L_x_16) ;  /* 0xfffffffc00fc7947 */ /* 0x000fc0000383ffff */
[----:B------:R-:W-:-:S00]  /*0f20*/  NOP ;  /* 0x0000000000007918 */ /* 0x000fc00000000000 */
        /* <DEDUP_REMOVED lines=13> */
.L_x_17:


//--------------------- .nv.shared.layernorm_fwd_kernel --------------------------
	.section	.nv.shared.layernorm_fwd_kernel,"aw",@nobits
	.sectionflags	@""
	.align	4
.nv.shared.layernorm_fwd_kernel:
	.zero		1280


//--------------------- .nv.shared.reserved.0     --------------------------
	.section	.nv.shared.reserved.0,"aw",@nobits
	.weak		__nv_reservedSMEM_offset_0_alias
	.size		__nv_reservedSMEM_offset_0_alias, 0, 64
	.other		__nv_reservedSMEM_offset_0_alias,@"STO_CUDA_RESERVED_SHARED STV_DEFAULT"
__nv_reservedSMEM_offset_0_alias:
	.zero		0
	.zero		64


//--------------------- .nv.constant0.layernorm_fwd_kernel --------------------------
	.section	.nv.constant0.layernorm_fwd_kernel,"a",@progbits
	.sectionflags	@""
	.align	4
.nv.constant0.layernorm_fwd_kernel:
	.zero		936


//--------------------- SYMBOLS --------------------------

	.type		.nv.reservedSmem.offset0,@object
	.size		.nv.reservedSmem.offset0,0x4
	.type		.nv.reservedSmem.cap,@object
	.size		.nv.reservedSmem.cap,0x4
